//
// Generated by NVIDIA NVVM Compiler
//
// Compiler Build ID: CL-36424714
// Cuda compilation tools, release 13.0, V13.0.88
// Based on NVVM 20.0.0
//

.version 9.0
.target sm_100
.address_size 64

	// .globl	_Z10stencil_1diPdS_

.visible .entry _Z10stencil_1diPdS_(
	.param .u32 _Z10stencil_1diPdS__param_0,
	.param .u64 .ptr .align 1 _Z10stencil_1diPdS__param_1,
	.param .u64 .ptr .align 1 _Z10stencil_1diPdS__param_2
)
{
	.reg .pred 	%p<6>;
	.reg .b32 	%r<16>;
	.reg .b64 	%rd<11>;
	.reg .b64 	%fd<8>;

	ld.param.u32 	%r8, [_Z10stencil_1diPdS__param_0];
	ld.param.u64 	%rd3, [_Z10stencil_1diPdS__param_1];
	ld.param.u64 	%rd4, [_Z10stencil_1diPdS__param_2];
	cvta.to.global.u64 	%rd1, %rd4;
	mov.u32 	%r9, %ctaid.x;
	mov.u32 	%r10, %ntid.x;
	mov.u32 	%r11, %tid.x;
	mad.lo.s32 	%r1, %r9, %r10, %r11;
	setp.ge.s32 	%p1, %r1, %r8;
	@%p1 bra 	$L__BB0_6;
	setp.gt.s32 	%p2, %r1, 4;
	add.s32 	%r12, %r8, -5;
	setp.lt.s32 	%p3, %r1, %r12;
	and.pred  	%p4, %p2, %p3;
	@%p4 bra 	$L__BB0_3;
	cvt.rn.f64.s32 	%fd5, %r1;
	mul.f64 	%fd6, %fd5, 0d4026000000000000;
	mul.wide.s32 	%rd9, %r1, 8;
	add.s64 	%rd10, %rd1, %rd9;
	st.global.f64 	[%rd10], %fd6;
	bra.uni 	$L__BB0_6;
$L__BB0_3:
	add.s32 	%r15, %r1, -5;
	add.s32 	%r3, %r1, 5;
	cvta.to.global.u64 	%rd2, %rd3;
	mov.f64 	%fd7, 0d0000000000000000;
	mov.u32 	%r14, %r1;
$L__BB0_4:
	mul.wide.s32 	%rd5, %r15, 8;
	add.s64 	%rd6, %rd2, %rd5;
	ld.global.f64 	%fd4, [%rd6];
	add.f64 	%fd7, %fd7, %fd4;
	add.s32 	%r15, %r15, 1;
	add.s32 	%r7, %r14, 1;
	add.s32 	%r13, %r14, -5;
	setp.lt.s32 	%p5, %r13, %r3;
	mov.u32 	%r14, %r7;
	@%p5 bra 	$L__BB0_4;
	mul.wide.u32 	%rd7, %r1, 8;
	add.s64 	%rd8, %rd1, %rd7;
	st.global.f64 	[%rd8], %fd7;
$L__BB0_6:
	ret;

}


// ===== COMPILED SASS (sm_100) =====

	.target	sm_100

	.elftype	@"ET_EXEC"


//--------------------- .note.nv.tkinfo           --------------------------
	.section	.note.nv.tkinfo,"",@"SHT_NOTE"
	.sectionflags	@"SHF_NOTE_NV_TKINFO"
	.tkinfo
        /*0018*/ 	.word	0x00000002
        /*0030*/ 	.string	""
        /*0030*/ 	.string	"ptxas"
        /*0030*/ 	.string	"Cuda compilation tools, release 13.0, V13.0.88"
        /*0030*/ 	.string	"Build cuda_13.0.r13.0/compiler.36424714_0"
        /*0030*/ 	.string	"-arch sm_100 -m 64 "



//--------------------- .note.nv.cuinfo           --------------------------
	.section	.note.nv.cuinfo,"",@"SHT_NOTE"
	.sectionflags	@"SHF_NOTE_NV_CUINFO"
        /*0018*/ 	.short	0x0002
        /*001a*/ 	.short	0x0064
        /*001c*/ 	.short	0x0082
	.zero		2


//--------------------- .nv.info                  --------------------------
	.section	.nv.info,"",@"SHT_CUDA_INFO"
	.align	4


	//----- nvinfo : EIATTR_REGCOUNT
	.align		4
        /*0000*/ 	.byte	0x04, 0x2f
        /*0002*/ 	.short	(.L_1 - .L_0)
	.align		4
.L_0:
        /*0004*/ 	.word	index@(_Z10stencil_1diPdS_)
        /*0008*/ 	.word	0x00000010


	//----- nvinfo : EIATTR_FRAME_SIZE
	.align		4
.L_1:
        /*000c*/ 	.byte	0x04, 0x11
        /*000e*/ 	.short	(.L_3 - .L_2)
	.align		4
.L_2:
        /*0010*/ 	.word	index@(_Z10stencil_1diPdS_)
        /*0014*/ 	.word	0x00000000


	//----- nvinfo : EIATTR_MIN_STACK_SIZE
	.align		4
.L_3:
        /*0018*/ 	.byte	0x04, 0x12
        /*001a*/ 	.short	(.L_5 - .L_4)
	.align		4
.L_4:
        /*001c*/ 	.word	index@(_Z10stencil_1diPdS_)
        /*0020*/ 	.word	0x00000000
.L_5:


//--------------------- .nv.compat                --------------------------
	.section	.nv.compat,"",@"SHT_CUDA_COMPAT_INFO"
	.align	4
        /*0000*/ 	.byte	0x02, 0x09, 0x00, 0x00, 0x02, 0x02, 0x01, 0x00, 0x02, 0x05, 0x05, 0x00, 0x03, 0x07, 0x01, 0x01
        /*0010*/ 	.byte	0x02, 0x03, 0x00, 0x00, 0x02, 0x06, 0x01, 0x00, 0x04, 0x0b, 0x08, 0x00, 0x01, 0x00, 0x00, 0x00
        /*0020*/ 	.byte	0x00, 0x00, 0x00, 0x00


//--------------------- .nv.info._Z10stencil_1diPdS_ --------------------------
	.section	.nv.info._Z10stencil_1diPdS_,"",@"SHT_CUDA_INFO"
	.sectionflags	@""
	.align	4


	//----- nvinfo : EIATTR_CUDA_API_VERSION
	.align		4
        /*0000*/ 	.byte	0x04, 0x37
        /*0002*/ 	.short	(.L_7 - .L_6)
.L_6:
        /*0004*/ 	.word	0x00000082


	//----- nvinfo : EIATTR_KPARAM_INFO
	.align		4
.L_7:
        /*0008*/ 	.byte	0x04, 0x17
        /*000a*/ 	.short	(.L_9 - .L_8)
.L_8:
        /*000c*/ 	.word	0x00000000
        /*0010*/ 	.short	0x0002
        /*0012*/ 	.short	0x0010
        /*0014*/ 	.byte	0x00, 0xf5, 0x21, 0x00


	//----- nvinfo : EIATTR_KPARAM_INFO
	.align		4
.L_9:
        /*0018*/ 	.byte	0x04, 0x17
        /*001a*/ 	.short	(.L_11 - .L_10)
.L_10:
        /*001c*/ 	.word	0x00000000
        /*0020*/ 	.short	0x0001
        /*0022*/ 	.short	0x0008
        /*0024*/ 	.byte	0x00, 0xf5, 0x21, 0x00


	//----- nvinfo : EIATTR_KPARAM_INFO
	.align		4
.L_11:
        /*0028*/ 	.byte	0x04, 0x17
        /*002a*/ 	.short	(.L_13 - .L_12)
.L_12:
        /*002c*/ 	.word	0x00000000
        /*0030*/ 	.short	0x0000
        /*0032*/ 	.short	0x0000
        /*0034*/ 	.byte	0x00, 0xf0, 0x11, 0x00


	//----- nvinfo : EIATTR_SPARSE_MMA_MASK
	.align		4
.L_13:
        /*0038*/ 	.byte	0x03, 0x50
        /*003a*/ 	.short	0x0000


	//----- nvinfo : EIATTR_MAXREG_COUNT
	.align		4
        /*003c*/ 	.byte	0x03, 0x1b
        /*003e*/ 	.short	0x00ff


	//----- nvinfo : EIATTR_MERCURY_ISA_VERSION
	.align		4
        /*0040*/ 	.byte	0x03, 0x5f
        /*0042*/ 	.short	0x0101


	//----- nvinfo : EIATTR_VRC_CTA_INIT_COUNT
	.align		4
        /*0044*/ 	.byte	0x02, 0x4a
	.zero		1
	.zero		1


	//----- nvinfo : EIATTR_EXIT_INSTR_OFFSETS
	.align		4
        /*0048*/ 	.byte	0x04, 0x1c
        /*004a*/ 	.short	(.L_15 - .L_14)


	//   ....[0]....
.L_14:
        /*004c*/ 	.word	0x00000070


	//   ....[1]....
        /*0050*/ 	.word	0x00000110


	//   ....[2]....
        /*0054*/ 	.word	0x00000240


	//----- nvinfo : EIATTR_CRS_STACK_SIZE
	.align		4
.L_15:
        /*0058*/ 	.byte	0x04, 0x1e
        /*005a*/ 	.short	(.L_17 - .L_16)
.L_16:
        /*005c*/ 	.word	0x00000000


	//----- nvinfo : EIATTR_CBANK_PARAM_SIZE
	.align		4
.L_17:
        /*0060*/ 	.byte	0x03, 0x19
        /*0062*/ 	.short	0x0018


	//----- nvinfo : EIATTR_PARAM_CBANK
	.align		4
        /*0064*/ 	.byte	0x04, 0x0a
        /*0066*/ 	.short	(.L_19 - .L_18)
	.align		4
.L_18:
        /*0068*/ 	.word	index@(.nv.constant0._Z10stencil_1diPdS_)
        /*006c*/ 	.short	0x0380
        /*006e*/ 	.short	0x0018


	//----- nvinfo : EIATTR_SW_WAR
	.align		4
.L_19:
        /*0070*/ 	.byte	0x04, 0x36
        /*0072*/ 	.short	(.L_21 - .L_20)
.L_20:
        /*0074*/ 	.word	0x00000008
.L_21:


//--------------------- .nv.callgraph             --------------------------
	.section	.nv.callgraph,"",@"SHT_CUDA_CALLGRAPH"
	.align	4
	.sectionentsize	8
	.align		4
        /*0000*/ 	.word	0x00000000
	.align		4
        /*0004*/ 	.word	0xffffffff
	.align		4
        /*0008*/ 	.word	0x00000000
	.align		4
        /*000c*/ 	.word	0xfffffffe
	.align		4
        /*0010*/ 	.word	0x00000000
	.align		4
        /*0014*/ 	.word	0xfffffffd
	.align		4
        /*0018*/ 	.word	0x00000000
	.align		4
        /*001c*/ 	.word	0xfffffffc


//--------------------- .text._Z10stencil_1diPdS_ --------------------------
	.section	.text._Z10stencil_1diPdS_,"ax",@progbits
	.align	128
        .global         _Z10stencil_1diPdS_
        .type           _Z10stencil_1diPdS_,@function
        .size           _Z10stencil_1diPdS_,(.L_x_3 - _Z10stencil_1diPdS_)
        .other          _Z10stencil_1diPdS_,@"STO_CUDA_ENTRY STV_DEFAULT"
_Z10stencil_1diPdS_:
.text._Z10stencil_1diPdS_:
[----:B------:R-:W-:Y:S01]  /*0000*/  LDC R1, c[0x0][0x37c] ;  /* 0x0000df00ff017b82 */ /* 0x000fe20000000800 */
[----:B------:R-:W0:Y:S07]  /*0010*/  S2R R0, SR_TID.X ;  /* 0x0000000000007919 */ /* 0x000e2e0000002100 */
[----:B------:R-:W0:Y:S01]  /*0020*/  S2UR UR4, SR_CTAID.X ;  /* 0x00000000000479c3 */ /* 0x000e220000002500 */
[----:B------:R-:W1:Y:S07]  /*0030*/  LDCU UR6, c[0x0][0x380] ;  /* 0x00007000ff0677ac */ /* 0x000e6e0008000800 */
[----:B------:R-:W0:Y:S02]  /*0040*/  LDC R9, c[0x0][0x360] ;  /* 0x0000d800ff097b82 */ /* 0x000e240000000800 */
[----:B0-----:R-:W-:-:S05]  /*0050*/  IMAD R9, R9, UR4, R0 ;  /* 0x0000000409097c24 */ /* 0x001fca000f8e0200 */
[----:B-1----:R-:W-:-:S13]  /*0060*/  ISETP.GE.AND P0, PT, R9, UR6, PT ;  /* 0x0000000609007c0c */ /* 0x002fda000bf06270 */
[----:B------:R-:W-:Y:S05]  /*0070*/  @P0 EXIT ;  /* 0x000000000000094d */ /* 0x000fea0003800000 */
[----:B------:R-:W-:-:S06]  /*0080*/  UIADD3 UR4, UPT, UPT, UR6, -0x5, URZ ;  /* 0xfffffffb06047890 */ /* 0x000fcc000fffe0ff */
[----:B------:R-:W-:-:S04]  /*0090*/  ISETP.GE.AND P0, PT, R9, UR4, PT ;  /* 0x0000000409007c0c */ /* 0x000fc8000bf06270 */
[----:B------:R-:W-:Y:S01]  /*00a0*/  ISETP.GT.AND P0, PT, R9, 0x4, !P0 ;  /* 0x000000040900780c */ /* 0x000fe20004704270 */
[----:B------:R-:W0:-:S12]  /*00b0*/  LDCU.64 UR4, c[0x0][0x358] ;  /* 0x00006b00ff0477ac */ /* 0x000e180008000a00 */
[----:B------:R-:W1:Y:S01]  /*00c0*/  @!P0 LDC.64 R4, c[0x0][0x390] ;  /* 0x0000e400ff048b82 */ /* 0x000e620000000a00 */
[----:B------:R-:W2:Y:S02]  /*00d0*/  @!P0 I2F.F64 R2, R9 ;  /* 0x0000000900028312 */ /* 0x000ea40000201c00 */
[----:B--2---:R-:W-:Y:S01]  /*00e0*/  @!P0 DMUL R2, R2, 11 ;  /* 0x4026000002028828 */ /* 0x004fe20000000000 */
[----:B-1----:R-:W-:-:S06]  /*00f0*/  @!P0 IMAD.WIDE R4, R9, 0x8, R4 ;  /* 0x0000000809048825 */ /* 0x002fcc00078e0204 */
[----:B0-----:R0:W-:Y:S01]  /*0100*/  @!P0 STG.E.64 desc[UR4][R4.64], R2 ;  /* 0x0000000204008986 */ /* 0x0011e2000c101b04 */
[----:B------:R-:W-:Y:S05]  /*0110*/  @!P0 EXIT ;  /* 0x000000000000894d */ /* 0x000fea0003800000 */
[----:B------:R-:W1:Y:S01]  /*0120*/  LDC.64 R6, c[0x0][0x388] ;  /* 0x0000e200ff067b82 */ /* 0x000e620000000a00 */
[----:B------:R-:W-:Y:S01]  /*0130*/  BSSY.RECONVERGENT B0, `(.L_x_0) ;  /* 0x000000d000007945 */ /* 0x000fe20003800200 */
[C---:B------:R-:W-:Y:S01]  /*0140*/  VIADD R11, R9.reuse, 0xfffffffb ;  /* 0xfffffffb090b7836 */ /* 0x040fe20000000000 */
[----:B------:R-:W-:Y:S01]  /*0150*/  MOV R8, R9 ;  /* 0x0000000900087202 */ /* 0x000fe20000000f00 */
[----:B------:R-:W-:Y:S01]  /*0160*/  VIADD R0, R9, 0x5 ;  /* 0x0000000509007836 */ /* 0x000fe20000000000 */
[----:B0-----:R-:W-:-:S07]  /*0170*/  CS2R R2, SRZ ;  /* 0x0000000000027805 */ /* 0x001fce000001ff00 */
.L_x_1:
[----:B-1----:R-:W-:-:S06]  /*0180*/  IMAD.WIDE R4, R11, 0x8, R6 ;  /* 0x000000080b047825 */ /* 0x002fcc00078e0206 */
[----:B------:R-:W2:Y:S01]  /*0190*/  LDG.E.64 R4, desc[UR4][R4.64] ;  /* 0x0000000404047981 */ /* 0x000ea2000c1e1b00 */
[C---:B------:R-:W-:Y:S01]  /*01a0*/  VIADD R13, R8.reuse, 0xfffffffb ;  /* 0xfffffffb080d7836 */ /* 0x040fe20000000000 */
[----:B------:R-:W-:Y:S02]  /*01b0*/  IADD3 R8, PT, PT, R8, 0x1, RZ ;  /* 0x0000000108087810 */ /* 0x000fe40007ffe0ff */
[----:B------:R-:W-:Y:S02]  /*01c0*/  IADD3 R11, PT, PT, R11, 0x1, RZ ;  /* 0x000000010b0b7810 */ /* 0x000fe40007ffe0ff */
[----:B------:R-:W-:Y:S01]  /*01d0*/  ISETP.GE.AND P0, PT, R13, R0, PT ;  /* 0x000000000d00720c */ /* 0x000fe20003f06270 */
[----:B--2---:R-:W-:-:S12]  /*01e0*/  DADD R2, R4, R2 ;  /* 0x0000000004027229 */ /* 0x004fd80000000002 */
[----:B------:R-:W-:Y:S05]  /*01f0*/  @!P0 BRA `(.L_x_1) ;  /* 0xfffffffc00e08947 */ /* 0x000fea000383ffff */
[----:B------:R-:W-:Y:S05]  /*0200*/  BSYNC.RECONVERGENT B0 ;  /* 0x0000000000007941 */ /* 0x000fea0003800200 */
.L_x_0:
[----:B------:R-:W0:Y:S02]  /*0210*/  LDC.64 R4, c[0x0][0x390] ;  /* 0x0000e400ff047b82 */ /* 0x000e240000000a00 */
[----:B0-----:R-:W-:-:S05]  /*0220*/  IMAD.WIDE.U32 R4, R9, 0x8, R4 ;  /* 0x0000000809047825 */ /* 0x001fca00078e0004 */
[----:B------:R-:W-:Y:S01]  /*0230*/  STG.E.64 desc[UR4][R4.64], R2 ;  /* 0x0000000204007986 */ /* 0x000fe2000c101b04 */
[----:B------:R-:W-:Y:S05]  /*0240*/  EXIT ;  /* 0x000000000000794d */ /* 0x000fea0003800000 */
.L_x_2:
[----:B------:R-:W-:-:S00]  /*0250*/  BRA `(.L_x_2) ;  /* 0xfffffffc00fc7947 */ /* 0x000fc0000383ffff */
[----:B------:R-:W-:-:S00]  /*0260*/  NOP ;  /* 0x0000000000007918 */ /* 0x000fc00000000000 */
        /* <DEDUP_REMOVED lines=9> */
.L_x_3:


//--------------------- .nv.shared.reserved.0     --------------------------
	.section	.nv.shared.reserved.0,"aw",@nobits
	.weak		__nv_reservedSMEM_offset_0_alias
	.size		__nv_reservedSMEM_offset_0_alias, 0, 64
	.other		__nv_reservedSMEM_offset_0_alias,@"STO_CUDA_RESERVED_SHARED STV_DEFAULT"
__nv_reservedSMEM_offset_0_alias:
	.zero		0
	.zero		64


//--------------------- .nv.constant0._Z10stencil_1diPdS_ --------------------------
	.section	.nv.constant0._Z10stencil_1diPdS_,"a",@progbits
	.sectionflags	@""
	.align	4
.nv.constant0._Z10stencil_1diPdS_:
	.zero		920


//--------------------- SYMBOLS --------------------------

	.type		.nv.reservedSmem.offset0,@object
	.size		.nv.reservedSmem.offset0,0x4
